	.headerflags	@"EF_CUDA_TEXMODE_UNIFIED EF_CUDA_64BIT_ADDRESS EF_CUDA_SM86 EF_CUDA_VIRTUAL_SM(EF_CUDA_SM86)"
	.elftype	@"ET_EXEC"


//--------------------- .nv.info                  --------------------------
	.section	.nv.info,"",@"SHT_CUDA_INFO"
	.align	4


	//----- nvinfo : EIATTR_REGCOUNT
	.align		4
        /*0000*/ 	.byte	0x04, 0x2f
        /*0002*/ 	.short	(.L_1 - .L_0)
	.align		4
.L_0:
        /*0004*/ 	.word	index@(triton_bmm)
        /*0008*/ 	.word	0x0000003a


	//----- nvinfo : EIATTR_MIN_STACK_SIZE
	.align		4
.L_1:
        /*000c*/ 	.byte	0x04, 0x12
        /*000e*/ 	.short	(.L_3 - .L_2)
	.align		4
.L_2:
        /*0010*/ 	.word	index@(triton_bmm)
        /*0014*/ 	.word	0x00000000


	//----- nvinfo : EIATTR_FRAME_SIZE
	.align		4
.L_3:
        /*0018*/ 	.byte	0x04, 0x11
        /*001a*/ 	.short	(.L_5 - .L_4)
	.align		4
.L_4:
        /*001c*/ 	.word	index@(triton_bmm)
        /*0020*/ 	.word	0x00000000


	//----- nvinfo : EIATTR_MIN_STACK_SIZE
	.align		4
.L_5:
        /*0024*/ 	.byte	0x04, 0x12
        /*0026*/ 	.short	(.L_7 - .L_6)
	.align		4
.L_6:
        /*0028*/ 	.word	index@(triton_bmm)
        /*002c*/ 	.word	0x00000000
.L_7:


//--------------------- .nv.info.triton_bmm       --------------------------
	.section	.nv.info.triton_bmm,"",@"SHT_CUDA_INFO"
	.sectionflags	@""
	.align	4


	//----- nvinfo : EIATTR_CUDA_API_VERSION
	.align		4
        /*0000*/ 	.byte	0x04, 0x37
        /*0002*/ 	.short	(.L_9 - .L_8)
.L_8:
        /*0004*/ 	.word	0x0000007c


	//----- nvinfo : EIATTR_SW2861232_WAR
	.align		4
.L_9:
        /*0008*/ 	.byte	0x01, 0x35
	.zero		2


	//----- nvinfo : EIATTR_PARAM_CBANK
	.align		4
        /*000c*/ 	.byte	0x04, 0x0a
        /*000e*/ 	.short	(.L_11 - .L_10)
	.align		4
.L_10:
        /*0010*/ 	.word	index@(.nv.constant0.triton_bmm)
        /*0014*/ 	.short	0x0160
        /*0016*/ 	.short	0x0020


	//----- nvinfo : EIATTR_CBANK_PARAM_SIZE
	.align		4
.L_11:
        /*0018*/ 	.byte	0x03, 0x19
        /*001a*/ 	.short	0x0020


	//----- nvinfo : EIATTR_KPARAM_INFO
	.align		4
        /*001c*/ 	.byte	0x04, 0x17
        /*001e*/ 	.short	(.L_13 - .L_12)
.L_12:
        /*0020*/ 	.word	0x00000000
        /*0024*/ 	.short	0x0003
        /*0026*/ 	.short	0x0018
        /*0028*/ 	.byte	0x00, 0xf4, 0x21, 0x00


	//----- nvinfo : EIATTR_KPARAM_INFO
	.align		4
.L_13:
        /*002c*/ 	.byte	0x04, 0x17
        /*002e*/ 	.short	(.L_15 - .L_14)
.L_14:
        /*0030*/ 	.word	0x00000000
        /*0034*/ 	.short	0x0002
        /*0036*/ 	.short	0x0010
        /*0038*/ 	.byte	0x00, 0xf4, 0x21, 0x00


	//----- nvinfo : EIATTR_KPARAM_INFO
	.align		4
.L_15:
        /*003c*/ 	.byte	0x04, 0x17
        /*003e*/ 	.short	(.L_17 - .L_16)
.L_16:
        /*0040*/ 	.word	0x00000000
        /*0044*/ 	.short	0x0001
        /*0046*/ 	.short	0x0008
        /*0048*/ 	.byte	0x00, 0xf4, 0x21, 0x00


	//----- nvinfo : EIATTR_KPARAM_INFO
	.align		4
.L_17:
        /*004c*/ 	.byte	0x04, 0x17
        /*004e*/ 	.short	(.L_19 - .L_18)
.L_18:
        /*0050*/ 	.word	0x00000000
        /*0054*/ 	.short	0x0000
        /*0056*/ 	.short	0x0000
        /*0058*/ 	.byte	0x00, 0xf4, 0x21, 0x00


	//----- nvinfo : EIATTR_MAXREG_COUNT
	.align		4
.L_19:
        /*005c*/ 	.byte	0x03, 0x1b
        /*005e*/ 	.short	0x00ff


	//----- nvinfo : EIATTR_EXIT_INSTR_OFFSETS
	.align		4
        /*0060*/ 	.byte	0x04, 0x1c
        /*0062*/ 	.short	(.L_21 - .L_20)


	//   ....[0]....
.L_20:
        /*0064*/ 	.word	0x000026e0


	//   ....[1]....
        /*0068*/ 	.word	0x00002730


	//----- nvinfo : EIATTR_REQNTID
	.align		4
.L_21:
        /*006c*/ 	.byte	0x04, 0x10
        /*006e*/ 	.short	(.L_23 - .L_22)
.L_22:
        /*0070*/ 	.word	0x00000100
        /*0074*/ 	.word	0x00000001
        /*0078*/ 	.word	0x00000001
.L_23:


//--------------------- .nv.callgraph             --------------------------
	.section	.nv.callgraph,"",@"SHT_CUDA_CALLGRAPH"
	.align	4
	.sectionentsize	8
	.align		4
        /*0000*/ 	.word	0x00000000
	.align		4
        /*0004*/ 	.word	0xffffffff
	.align		4
        /*0008*/ 	.word	0x00000000
	.align		4
        /*000c*/ 	.word	0xfffffffe
	.align		4
        /*0010*/ 	.word	0x00000000
	.align		4
        /*0014*/ 	.word	0xfffffffd
	.align		4
        /*0018*/ 	.word	0x00000000
	.align		4
        /*001c*/ 	.word	0xfffffffc


//--------------------- .nv.rel.action            --------------------------
	.section	.nv.rel.action,"",@"SHT_CUDA_RELOCINFO"
	.align	8
	.sectionentsize	8
        /*0000*/ 	.byte	0x73, 0x00, 0x00, 0x00, 0x00, 0x00, 0x00, 0x00, 0x00, 0x00, 0x00, 0x11, 0x25, 0x00, 0x05, 0x36


//--------------------- .nv.constant0.triton_bmm  --------------------------
	.section	.nv.constant0.triton_bmm,"a",@progbits
	.sectionflags	@""
	.align	4
.nv.constant0.triton_bmm:
	.zero		384


//--------------------- .text.triton_bmm          --------------------------
	.section	.text.triton_bmm,"ax",@progbits
	.sectionflags	@"SHF_BARRIERS=1"
	.sectioninfo	@"SHI_REGISTERS=58"
	.align	128
        .global         triton_bmm
        .type           triton_bmm,@function
        .size           triton_bmm,(.L_x_1 - triton_bmm)
        .other          triton_bmm,@"STO_CUDA_ENTRY STV_DEFAULT"
triton_bmm:
.text.triton_bmm:
[----:B------:R-:W-:Y:S02]  /*0000*/  IMAD.MOV.U32 R1, RZ, RZ, c[0x0][0x28] ;  /* 0x00000a00ff017624 */ /* 0x000fe400078e00ff */
[----:B------:R-:W1:Y:S01]  /*0010*/  S2R R9, SR_CTAID.X ;  /* 0x0000000000097919 */ /* 0x000e620000002500 */
[----:B------:R-:W2:Y:S01]  /*0020*/  S2UR UR4, SR_CTAID.Y ;  /* 0x00000000000479c3 */ /* 0x000ea20000002600 */
[----:B------:R-:W-:Y:S01]  /*0030*/  IMAD.MOV.U32 R52, RZ, RZ, 0x2 ;  /* 0x00000002ff347424 */ /* 0x000fe200078e00ff */
[----:B------:R-:W-:Y:S01]  /*0040*/  ULDC.64 UR8, c[0x0][0x118] ;  /* 0x0000460000087ab9 */ /* 0x000fe20000000a00 */
[----:B------:R-:W3:Y:S01]  /*0050*/  S2R R45, SR_TID.X ;  /* 0x00000000002d7919 */ /* 0x000ee20000002100 */
[----:B-1----:R-:W-:Y:S01]  /*0060*/  SHF.R.S32.HI R0, RZ, 0x1f, R9 ;  /* 0x0000001fff007819 */ /* 0x002fe20000011409 */
[----:B--2---:R-:W-:Y:S02]  /*0070*/  USHF.L.U32 UR5, UR4, 0x12, URZ ;  /* 0x0000001204057899 */ /* 0x004fe4000800063f */
[----:B------:R-:W-:Y:S01]  /*0080*/  USHF.L.U32 UR6, UR4, 0x6, URZ ;  /* 0x0000000604067899 */ /* 0x000fe2000800063f */
[----:B------:R-:W-:Y:S01]  /*0090*/  LEA.HI R0, R0, R9, RZ, 0x3 ;  /* 0x0000000900007211 */ /* 0x000fe200078f18ff */
[----:B---3--:R-:W-:Y:S01]  /*00a0*/  IMAD.SHL.U32 R18, R45, 0x40, RZ ;  /* 0x000000402d127824 */ /* 0x008fe200078e00ff */
[----:B------:R-:W-:Y:S01]  /*00b0*/  SHF.R.U32.HI R41, RZ, 0x3, R45 ;  /* 0x00000003ff297819 */ /* 0x000fe2000001162d */
[----:B------:R-:W-:Y:S01]  /*00c0*/  USHF.L.U32 UR4, UR4, 0xf, URZ ;  /* 0x0000000f04047899 */ /* 0x000fe2000800063f */
[----:B------:R-:W-:-:S02]  /*00d0*/  LOP3.LUT R0, R0, 0xfffffff8, RZ, 0xc0, !PT ;  /* 0xfffffff800007812 */ /* 0x000fc400078ec0ff */
[----:B------:R-:W-:Y:S02]  /*00e0*/  LOP3.LUT R42, R45, 0x80, RZ, 0xc0, !PT ;  /* 0x000000802d2a7812 */ /* 0x000fe400078ec0ff */
[----:B------:R-:W-:Y:S01]  /*00f0*/  IADD3 R2, -R0, 0x8, RZ ;  /* 0x0000000800027810 */ /* 0x000fe20007ffe1ff */
[----:B------:R-:W-:Y:S01]  /*0100*/  IMAD.IADD R7, R9, 0x1, -R0 ;  /* 0x0000000109077824 */ /* 0x000fe200078e0a00 */
[----:B------:R-:W-:Y:S02]  /*0110*/  SGXT.U32 R41, R41, 0x4 ;  /* 0x000000042929781a */ /* 0x000fe40000000000 */
[----:B------:R-:W-:Y:S02]  /*0120*/  IMNMX R4, R2, 0x8, PT ;  /* 0x0000000802047817 */ /* 0x000fe40003800200 */
[----:B------:R-:W-:Y:S02]  /*0130*/  IABS R8, R7 ;  /* 0x0000000700087213 */ /* 0x000fe40000000000 */
[----:B------:R-:W-:-:S02]  /*0140*/  IABS R11, R4 ;  /* 0x00000004000b7213 */ /* 0x000fc40000000000 */
[----:B------:R-:W-:Y:S02]  /*0150*/  LOP3.LUT R7, R7, R4, RZ, 0x3c, !PT ;  /* 0x0000000407077212 */ /* 0x000fe400078e3cff */
[----:B------:R-:W1:Y:S01]  /*0160*/  I2F.RP R5, R11 ;  /* 0x0000000b00057306 */ /* 0x000e620000209400 */
[----:B------:R-:W-:Y:S01]  /*0170*/  SHF.R.U32.HI R40, RZ, 0x3, R42 ;  /* 0x00000003ff287819 */ /* 0x000fe2000001162a */
[----:B------:R-:W-:Y:S01]  /*0180*/  IMAD.SHL.U32 R42, R42, 0x8, RZ ;  /* 0x000000082a2a7824 */ /* 0x000fe200078e00ff */
[----:B------:R-:W-:Y:S02]  /*0190*/  ISETP.GE.AND P2, PT, R7, RZ, PT ;  /* 0x000000ff0700720c */ /* 0x000fe40003f46270 */
[----:B------:R-:W-:Y:S02]  /*01a0*/  LOP3.LUT R43, R45, 0x10, RZ, 0xc0, !PT ;  /* 0x000000102d2b7812 */ /* 0x000fe400078ec0ff */
[----:B------:R-:W-:Y:S02]  /*01b0*/  LOP3.LUT R37, R40, 0xf, R45, 0xf8, !PT ;  /* 0x0000000f28257812 */ /* 0x000fe400078ef82d */
[----:B------:R-:W-:-:S03]  /*01c0*/  LOP3.LUT R18, R18, 0x7c0, RZ, 0xc0, !PT ;  /* 0x000007c012127812 */ /* 0x000fc600078ec0ff */
[----:B------:R-:W-:Y:S01]  /*01d0*/  IMAD.SHL.U32 R37, R37, 0x20, RZ ;  /* 0x0000002025257824 */ /* 0x000fe200078e00ff */
[----:B-1----:R-:W1:Y:S02]  /*01e0*/  MUFU.RCP R5, R5 ;  /* 0x0000000500057308 */ /* 0x002e640000001000 */
[----:B-1----:R-:W-:Y:S02]  /*01f0*/  IADD3 R2, R5, 0xffffffe, RZ ;  /* 0x0ffffffe05027810 */ /* 0x002fe40007ffe0ff */
[----:B------:R-:W-:-:S04]  /*0200*/  IABS R5, R9 ;  /* 0x0000000900057213 */ /* 0x000fc80000000000 */
[----:B------:R1:W2:Y:S02]  /*0210*/  F2I.FTZ.U32.TRUNC.NTZ R3, R2 ;  /* 0x0000000200037305 */ /* 0x0002a4000021f000 */
[----:B-1----:R-:W-:Y:S02]  /*0220*/  IMAD.MOV.U32 R2, RZ, RZ, RZ ;  /* 0x000000ffff027224 */ /* 0x002fe400078e00ff */
[----:B--2---:R-:W-:-:S04]  /*0230*/  IMAD.MOV R6, RZ, RZ, -R3 ;  /* 0x000000ffff067224 */ /* 0x004fc800078e0a03 */
[----:B------:R-:W-:Y:S01]  /*0240*/  IMAD R13, R6, R11, RZ ;  /* 0x0000000b060d7224 */ /* 0x000fe200078e02ff */
[----:B------:R-:W-:-:S03]  /*0250*/  IABS R6, R4 ;  /* 0x0000000400067213 */ /* 0x000fc60000000000 */
[----:B------:R-:W-:-:S04]  /*0260*/  IMAD.HI.U32 R3, R3, R13, R2 ;  /* 0x0000000d03037227 */ /* 0x000fc800078e0002 */
[----:B------:R-:W-:Y:S02]  /*0270*/  IMAD.MOV R6, RZ, RZ, -R6 ;  /* 0x000000ffff067224 */ /* 0x000fe400078e0a06 */
[----:B------:R-:W-:-:S04]  /*0280*/  IMAD.HI.U32 R2, R3, R5, RZ ;  /* 0x0000000503027227 */ /* 0x000fc800078e00ff */
[----:B------:R-:W-:-:S04]  /*0290*/  IMAD.HI.U32 R3, R3, R8, RZ ;  /* 0x0000000803037227 */ /* 0x000fc800078e00ff */
[-C--:B------:R-:W-:Y:S02]  /*02a0*/  IMAD R2, R2, R6.reuse, R5 ;  /* 0x0000000602027224 */ /* 0x080fe400078e0205 */
[----:B------:R-:W-:Y:S01]  /*02b0*/  IMAD R5, R3, R6, R8 ;  /* 0x0000000603057224 */ /* 0x000fe200078e0208 */
[----:B------:R-:W-:Y:S02]  /*02c0*/  LOP3.LUT R8, R45, 0x2, RZ, 0xc0, !PT ;  /* 0x000000022d087812 */ /* 0x000fe400078ec0ff */
[C---:B------:R-:W-:Y:S02]  /*02d0*/  ISETP.GT.U32.AND P1, PT, R11.reuse, R2, PT ;  /* 0x000000020b00720c */ /* 0x040fe40003f24070 */
[----:B------:R-:W-:Y:S01]  /*02e0*/  ISETP.GT.U32.AND P0, PT, R11, R5, PT ;  /* 0x000000050b00720c */ /* 0x000fe20003f04070 */
[C---:B------:R-:W-:Y:S01]  /*02f0*/  IMAD.SHL.U32 R28, R8.reuse, 0x8, RZ ;  /* 0x00000008081c7824 */ /* 0x040fe200078e00ff */
[----:B------:R-:W-:-:S09]  /*0300*/  LEA R38, R8, 0x10, 0x2 ;  /* 0x0000001008267811 */ /* 0x000fd200078e10ff */
[--C-:B------:R-:W-:Y:S01]  /*0310*/  @!P1 IMAD.IADD R2, R2, 0x1, -R11.reuse ;  /* 0x0000000102029824 */ /* 0x100fe200078e0a0b */
[----:B------:R-:W-:Y:S01]  /*0320*/  ISETP.GE.AND P1, PT, R9, RZ, PT ;  /* 0x000000ff0900720c */ /* 0x000fe20003f26270 */
[----:B------:R-:W-:Y:S01]  /*0330*/  @!P0 IMAD.IADD R5, R5, 0x1, -R11 ;  /* 0x0000000105058824 */ /* 0x000fe200078e0a0b */
[----:B------:R-:W-:Y:S02]  /*0340*/  @!P0 IADD3 R3, R3, 0x1, RZ ;  /* 0x0000000103038810 */ /* 0x000fe40007ffe0ff */
[----:B------:R-:W-:Y:S02]  /*0350*/  ISETP.GT.U32.AND P4, PT, R11, R2, PT ;  /* 0x000000020b00720c */ /* 0x000fe40003f84070 */
[----:B------:R-:W-:Y:S02]  /*0360*/  ISETP.GE.U32.AND P3, PT, R5, R11, PT ;  /* 0x0000000b0500720c */ /* 0x000fe40003f66070 */
[----:B------:R-:W-:Y:S02]  /*0370*/  ISETP.NE.AND P0, PT, R4, RZ, PT ;  /* 0x000000ff0400720c */ /* 0x000fe40003f05270 */
[----:B------:R-:W-:-:S04]  /*0380*/  SHF.R.U32.HI R9, RZ, 0x2, R45 ;  /* 0x00000002ff097819 */ /* 0x000fc8000001162d */
[----:B------:R-:W-:-:S03]  /*0390*/  SGXT.U32 R9, R9, 0x6 ;  /* 0x000000060909781a */ /* 0x000fc60000000000 */
[----:B------:R-:W-:Y:S02]  /*03a0*/  @!P4 IMAD.IADD R2, R2, 0x1, -R11 ;  /* 0x000000010202c824 */ /* 0x000fe400078e0a0b */
[----:B------:R-:W-:Y:S02]  /*03b0*/  @P3 IADD3 R3, R3, 0x1, RZ ;  /* 0x0000000103033810 */ /* 0x000fe40007ffe0ff */
[----:B------:R-:W-:-:S03]  /*03c0*/  @!P1 IMAD.MOV R2, RZ, RZ, -R2 ;  /* 0x000000ffff029224 */ /* 0x000fc600078e0a02 */
[----:B------:R-:W-:Y:S01]  /*03d0*/  IMAD.MOV.U32 R6, RZ, RZ, R3 ;  /* 0x000000ffff067224 */ /* 0x000fe200078e0003 */
[----:B------:R-:W-:-:S03]  /*03e0*/  LOP3.LUT R3, RZ, R4, RZ, 0x33, !PT ;  /* 0x00000004ff037212 */ /* 0x000fc600078e33ff */
[----:B------:R-:W-:Y:S01]  /*03f0*/  @!P2 IMAD.MOV R6, RZ, RZ, -R6 ;  /* 0x000000ffff06a224 */ /* 0x000fe200078e0a06 */
[----:B------:R-:W-:-:S04]  /*0400*/  SEL R5, R3, R2, !P0 ;  /* 0x0000000203057207 */ /* 0x000fc80004000000 */
[----:B------:R-:W-:Y:S01]  /*0410*/  SEL R6, R3, R6, !P0 ;  /* 0x0000000603067207 */ /* 0x000fe20004000000 */
[----:B------:R-:W-:Y:S01]  /*0420*/  IMAD.IADD R0, R0, 0x1, R5 ;  /* 0x0000000100007824 */ /* 0x000fe200078e0205 */
[C---:B------:R-:W-:Y:S01]  /*0430*/  LOP3.LUT R5, R45.reuse, 0x4, RZ, 0xc0, !PT ;  /* 0x000000042d057812 */ /* 0x040fe200078ec0ff */
[----:B------:R-:W-:Y:S01]  /*0440*/  IMAD.SHL.U32 R3, R45, 0x8, RZ ;  /* 0x000000082d037824 */ /* 0x000fe200078e00ff */
[----:B------:R-:W-:Y:S01]  /*0450*/  SHF.R.S32.HI R11, RZ, 0x19, R6 ;  /* 0x00000019ff0b7819 */ /* 0x000fe20000011406 */
[----:B------:R-:W-:Y:S01]  /*0460*/  IMAD.SHL.U32 R44, R0, 0x40, RZ ;  /* 0x00000040002c7824 */ /* 0x000fe200078e00ff */
[----:B------:R-:W-:Y:S01]  /*0470*/  SHF.R.S32.HI R4, RZ, 0x19, R0 ;  /* 0x00000019ff047819 */ /* 0x000fe20000011400 */
[----:B------:R-:W-:Y:S01]  /*0480*/  IMAD.SHL.U32 R2, R5, 0x8, RZ ;  /* 0x0000000805027824 */ /* 0x000fe200078e00ff */
[----:B------:R-:W-:Y:S02]  /*0490*/  LOP3.LUT R7, R28, 0x8, R3, 0xf8, !PT ;  /* 0x000000081c077812 */ /* 0x000fe400078ef803 */
[----:B------:R-:W-:-:S02]  /*04a0*/  SGXT R4, R4, 0x1 ;  /* 0x000000010404781a */ /* 0x000fc40000000200 */
[----:B------:R-:W-:Y:S02]  /*04b0*/  LOP3.LUT R10, R7, R2, RZ, 0xfc, !PT ;  /* 0x00000002070a7212 */ /* 0x000fe400078efcff */
[----:B------:R-:W-:Y:S02]  /*04c0*/  LOP3.LUT R29, R44, R9, RZ, 0xfc, !PT ;  /* 0x000000092c1d7212 */ /* 0x000fe400078efcff */
[----:B------:R-:W-:Y:S01]  /*04d0*/  SGXT R11, R11, 0x1 ;  /* 0x000000010b0b781a */ /* 0x000fe20000000200 */
[----:B------:R-:W-:Y:S01]  /*04e0*/  IMAD R0, R6, 0x40, R10 ;  /* 0x0000004006007824 */ /* 0x000fe200078e020a */
[----:B------:R-:W-:Y:S02]  /*04f0*/  LEA.HI R4, R4, R29, RZ, 0x9 ;  /* 0x0000001d04047211 */ /* 0x000fe400078f48ff */
[----:B------:R-:W-:Y:S02]  /*0500*/  LOP3.LUT R12, R7, 0x18, R45, 0x78, !PT ;  /* 0x00000018070c7812 */ /* 0x000fe400078e782d */
[----:B------:R-:W-:-:S02]  /*0510*/  LEA.HI R11, R11, R0, RZ, 0x6 ;  /* 0x000000000b0b7211 */ /* 0x000fc400078f30ff */
[----:B------:R-:W-:Y:S01]  /*0520*/  LOP3.LUT R6, R4, 0x7ffe00, RZ, 0xc0, !PT ;  /* 0x007ffe0004067812 */ /* 0x000fe200078ec0ff */
[----:B------:R-:W-:Y:S01]  /*0530*/  IMAD R14, R9, 0x20, R12 ;  /* 0x00000020090e7824 */ /* 0x000fe200078e020c */
[----:B------:R-:W-:Y:S02]  /*0540*/  LOP3.LUT R4, R41, R40, RZ, 0xfc, !PT ;  /* 0x0000002829047212 */ /* 0x000fe400078efcff */
[----:B------:R-:W-:Y:S01]  /*0550*/  LOP3.LUT R11, R11, 0xffffffc0, RZ, 0xc0, !PT ;  /* 0xffffffc00b0b7812 */ /* 0x000fe200078ec0ff */
[----:B------:R-:W-:Y:S01]  /*0560*/  IMAD.IADD R29, R29, 0x1, -R6 ;  /* 0x000000011d1d7824 */ /* 0x000fe200078e0a06 */
[----:B------:R-:W-:Y:S02]  /*0570*/  LOP3.LUT R6, R7, UR5, RZ, 0xfc, !PT ;  /* 0x0000000507067c12 */ /* 0x000fe4000f8efcff */
[----:B------:R-:W-:Y:S01]  /*0580*/  LEA R13, R4, UR6, 0xc ;  /* 0x00000006040d7c11 */ /* 0x000fe2000f8e60ff */
[----:B------:R-:W-:Y:S01]  /*0590*/  IMAD.IADD R36, R0, 0x1, -R11 ;  /* 0x0000000100247824 */ /* 0x000fe200078e0a0b */
[----:B------:R-:W-:Y:S01]  /*05a0*/  LOP3.LUT R9, R10, 0x38, R45, 0x78, !PT ;  /* 0x000000380a097812 */ /* 0x000fe200078e782d */
[C---:B------:R-:W-:Y:S01]  /*05b0*/  IMAD R11, R29.reuse, 0x200, R6 ;  /* 0x000002001d0b7824 */ /* 0x040fe200078e0206 */
[----:B------:R-:W-:Y:S01]  /*05c0*/  LEA R29, R29, UR5, 0x9 ;  /* 0x000000051d1d7c11 */ /* 0x000fe2000f8e48ff */
[----:B------:R-:W-:Y:S01]  /*05d0*/  IMAD.IADD R13, R36, 0x1, R13 ;  /* 0x00000001240d7824 */ /* 0x000fe200078e020d */
[----:B------:R-:W-:Y:S01]  /*05e0*/  LOP3.LUT R53, R3, 0x8, RZ, 0xc0, !PT ;  /* 0x0000000803357812 */ /* 0x000fe200078ec0ff */
[----:B------:R-:W-:Y:S01]  /*05f0*/  IMAD R4, R4, 0x40, R9 ;  /* 0x0000004004047824 */ /* 0x000fe200078e0209 */
[----:B------:R-:W-:Y:S01]  /*0600*/  SHF.R.U32.HI R9, RZ, 0x2, R45 ;  /* 0x00000002ff097819 */ /* 0x000fe2000001162d */
[----:B------:R-:W-:Y:S01]  /*0610*/  IMAD.SHL.U32 R6, R14, 0x2, RZ ;  /* 0x000000020e067824 */ /* 0x000fe200078e00ff */
[----:B------:R-:W-:Y:S01]  /*0620*/  IADD3 R53, R53, R29, R28 ;  /* 0x0000001d35357210 */ /* 0x000fe20007ffe01c */
[----:B------:R-:W-:Y:S01]  /*0630*/  IMAD.WIDE R10, R11, R52, c[0x0][0x160] ;  /* 0x000058000b0a7625 */ /* 0x000fe200078e0234 */
[----:B------:R-:W-:-:S02]  /*0640*/  LOP3.LUT R3, R42, 0x3c0, R3, 0xf8, !PT ;  /* 0x000003c02a037812 */ /* 0x000fc400078ef803 */
[----:B------:R-:W-:Y:S01]  /*0650*/  LOP3.LUT R40, R44, R41, R40, 0xfe, !PT ;  /* 0x000000292c287212 */ /* 0x000fe200078efe28 */
[----:B------:R-:W-:Y:S01]  /*0660*/  IMAD.WIDE R12, R13, R52, c[0x0][0x168] ;  /* 0x00005a000d0c7625 */ /* 0x000fe200078e0234 */
[----:B------:R1:W-:Y:S03]  /*0670*/  LDGSTS.E.BYPASS.128 [R6], [R10.64] ;  /* 0x000000000a067fae */ /* 0x0003e6000b901c48 */
[----:B------:R-:W-:Y:S01]  /*0680*/  IMAD.SHL.U32 R4, R4, 0x2, RZ ;  /* 0x0000000204047824 */ /* 0x000fe200078e00ff */
[----:B------:R-:W0:Y:S01]  /*0690*/  LDGDEPBAR ;  /* 0x00000000000079af */ /* 0x000e220000000000 */
[C---:B------:R-:W-:Y:S02]  /*06a0*/  IADD3 R14, P0, R12.reuse, 0x40000, RZ ;  /* 0x000400000c0e7810 */ /* 0x040fe40007f1e0ff */
[----:B------:R-:W-:Y:S01]  /*06b0*/  IADD3 R16, P1, R12, 0x80000, RZ ;  /* 0x000800000c107810 */ /* 0x000fe20007f3e0ff */
[----:B------:R2:W-:Y:S02]  /*06c0*/  LDGSTS.E.BYPASS.128 [R4+0x3000], [R12.64] ;  /* 0x030000000c047fae */ /* 0x0005e4000b901c48 */
[----:B------:R-:W-:-:S02]  /*06d0*/  IMAD.X R15, RZ, RZ, R13, P0 ;  /* 0x000000ffff0f7224 */ /* 0x000fc400000e060d */
[----:B------:R-:W0:Y:S01]  /*06e0*/  LDGDEPBAR ;  /* 0x00000000000079af */ /* 0x000e220000000000 */
[----:B------:R-:W-:-:S03]  /*06f0*/  IMAD.X R17, RZ, RZ, R13, P1 ;  /* 0x000000ffff117224 */ /* 0x000fc600008e060d */
[----:B------:R-:W-:Y:S01]  /*0700*/  BAR.SYNC.DEFER_BLOCKING 0x0 ;  /* 0x0000000000007b1d */ /* 0x000fe20000010000 */
[----:B--2---:R-:W-:Y:S01]  /*0710*/  IMAD.SHL.U32 R13, R5, 0x4, RZ ;  /* 0x00000004050d7824 */ /* 0x004fe200078e00ff */
[----:B------:R-:W-:Y:S02]  /*0720*/  LOP3.LUT R5, R9, 0x18, RZ, 0xc0, !PT ;  /* 0x0000001809057812 */ /* 0x000fe400078ec0ff */
[----:B------:R-:W-:Y:S01]  /*0730*/  SHF.R.U32.HI R12, RZ, 0x1, R43 ;  /* 0x00000001ff0c7819 */ /* 0x000fe2000001162b */
[----:B------:R-:W-:Y:S01]  /*0740*/  IMAD R9, R8, 0x4, R13 ;  /* 0x0000000408097824 */ /* 0x000fe200078e020d */
[----:B------:R-:W-:Y:S01]  /*0750*/  @!PT LDS RZ, [RZ] ;  /* 0x00000000fffff984 */ /* 0x000fe20000000800 */
[----:B------:R-:W-:Y:S01]  /*0760*/  @!PT LDS RZ, [RZ] ;  /* 0x00000000fffff984 */ /* 0x000fe20000000800 */
[----:B------:R-:W-:Y:S01]  /*0770*/  @!PT LDS RZ, [RZ] ;  /* 0x00000000fffff984 */ /* 0x000fe20000000800 */
[----:B------:R1:W-:Y:S04]  /*0780*/  LDGSTS.E.BYPASS.128 [R6+0x1000], [R10.64+0x40] ;  /* 0x010000400a067fae */ /* 0x0003e8000b901c48 */
[----:B------:R-:W0:Y:S04]  /*0790*/  LDGDEPBAR ;  /* 0x00000000000079af */ /* 0x000e280000000000 */
[----:B------:R2:W-:Y:S04]  /*07a0*/  LDGSTS.E.BYPASS.128 [R4+0x4000], [R14.64] ;  /* 0x040000000e047fae */ /* 0x0005e8000b901c48 */
[----:B------:R-:W0:Y:S04]  /*07b0*/  LDGDEPBAR ;  /* 0x00000000000079af */ /* 0x000e280000000000 */
[----:B------:R-:W-:Y:S01]  /*07c0*/  BAR.SYNC.DEFER_BLOCKING 0x0 ;  /* 0x0000000000007b1d */ /* 0x000fe20000010000 */
[----:B--2---:R-:W-:-:S05]  /*07d0*/  LOP3.LUT R14, R5, R2, RZ, 0xfc, !PT ;  /* 0x00000002050e7212 */ /* 0x004fca00078efcff */
[----:B------:R-:W-:Y:S01]  /*07e0*/  @!PT LDS RZ, [RZ] ;  /* 0x00000000fffff984 */ /* 0x000fe20000000800 */
[----:B------:R-:W-:Y:S01]  /*07f0*/  @!PT LDS RZ, [RZ] ;  /* 0x00000000fffff984 */ /* 0x000fe20000000800 */
[----:B------:R-:W-:Y:S01]  /*0800*/  @!PT LDS RZ, [RZ] ;  /* 0x00000000fffff984 */ /* 0x000fe20000000800 */
[----:B------:R1:W-:Y:S04]  /*0810*/  LDGSTS.E.BYPASS.128 [R6+0x2000], [R10.64+0x80] ;  /* 0x020000800a067fae */ /* 0x0003e8000b901c48 */
[----:B------:R-:W0:Y:S04]  /*0820*/  LDGDEPBAR ;  /* 0x00000000000079af */ /* 0x000e280000000000 */
[----:B------:R2:W-:Y:S04]  /*0830*/  LDGSTS.E.BYPASS.128 [R4+0x5000], [R16.64] ;  /* 0x0500000010047fae */ /* 0x0005e8000b901c48 */
[----:B------:R-:W0:Y:S01]  /*0840*/  LDGDEPBAR ;  /* 0x00000000000079af */ /* 0x000e220000000000 */
[----:B-1----:R-:W-:-:S02]  /*0850*/  LOP3.LUT R10, R9, R12, RZ, 0x3c, !PT ;  /* 0x0000000c090a7212 */ /* 0x002fc400078e3cff */
[--C-:B------:R-:W-:Y:S02]  /*0860*/  LOP3.LUT R9, R5, R7, R2.reuse, 0x1e, !PT ;  /* 0x0000000705097212 */ /* 0x100fe400078e1e02 */
[----:B------:R-:W-:Y:S01]  /*0870*/  LOP3.LUT R11, R14, 0x20, R7, 0x1e, !PT ;  /* 0x000000200e0b7812 */ /* 0x000fe200078e1e07 */
[C---:B------:R-:W-:Y:S01]  /*0880*/  IMAD.IADD R46, R10.reuse, 0x1, R37 ;  /* 0x000000010a2e7824 */ /* 0x040fe200078e0225 */
[----:B------:R-:W-:Y:S02]  /*0890*/  LOP3.LUT R9, R9, R18, RZ, 0xfc, !PT ;  /* 0x0000001209097212 */ /* 0x000fe400078efcff */
[----:B------:R-:W-:Y:S01]  /*08a0*/  LOP3.LUT R51, R10, R37, RZ, 0xfc, !PT ;  /* 0x000000250a337212 */ /* 0x000fe200078efcff */
[----:B------:R-:W-:Y:S01]  /*08b0*/  IMAD.IADD R11, R18, 0x1, R11 ;  /* 0x00000001120b7824 */ /* 0x000fe200078e020b */
[----:B------:R-:W-:Y:S01]  /*08c0*/  LOP3.LUT R2, R3, R7, R2, 0xfe, !PT ;  /* 0x0000000703027212 */ /* 0x000fe200078efe02 */
[----:B------:R-:W-:Y:S01]  /*08d0*/  IMAD.SHL.U32 R50, R9, 0x2, RZ ;  /* 0x0000000209327824 */ /* 0x000fe200078e00ff */
[----:B------:R-:W-:Y:S01]  /*08e0*/  SHF.R.U32.HI R7, RZ, 0x2, R3 ;  /* 0x00000002ff077819 */ /* 0x000fe20000011603 */
[----:B------:R-:W-:-:S02]  /*08f0*/  IMAD.SHL.U32 R51, R51, 0x2, RZ ;  /* 0x0000000233337824 */ /* 0x000fc400078e00ff */
[----:B------:R-:W-:Y:S01]  /*0900*/  IMAD.SHL.U32 R49, R11, 0x2, RZ ;  /* 0x000000020b317824 */ /* 0x000fe200078e00ff */
[----:B------:R-:W-:Y:S01]  /*0910*/  LOP3.LUT R7, R7, 0x1f0, RZ, 0xc0, !PT ;  /* 0x000001f007077812 */ /* 0x000fe200078ec0ff */
[----:B------:R-:W-:Y:S02]  /*0920*/  IMAD.IADD R9, R13, 0x1, R12 ;  /* 0x000000010d097824 */ /* 0x000fe400078e020c */
[----:B------:R-:W-:Y:S02]  /*0930*/  IMAD.SHL.U32 R46, R46, 0x2, RZ ;  /* 0x000000022e2e7824 */ /* 0x000fe400078e00ff */
[----:B------:R-:W-:Y:S01]  /*0940*/  IMAD R2, R2, 0x2, R7 ;  /* 0x0000000202027824 */ /* 0x000fe200078e0207 */
[----:B------:R-:W-:Y:S01]  /*0950*/  LOP3.LUT R38, R9, R38, RZ, 0x3c, !PT ;  /* 0x0000002609267212 */ /* 0x000fe200078e3cff */
[----:B------:R-:W-:-:S04]  /*0960*/  DEPBAR.LE SB0, 0x4 ;  /* 0x000081000000791a */ /* 0x000fc80000000000 */
[----:B------:R-:W-:Y:S01]  /*0970*/  BAR.SYNC.DEFER_BLOCKING 0x0 ;  /* 0x0000000000007b1d */ /* 0x000fe20000010000 */
[----:B------:R-:W-:Y:S01]  /*0980*/  LOP3.LUT R48, R38, R37, RZ, 0xfc, !PT ;  /* 0x0000002526307212 */ /* 0x000fe200078efcff */
[----:B------:R-:W-:-:S04]  /*0990*/  IMAD.IADD R47, R37, 0x1, R38 ;  /* 0x00000001252f7824 */ /* 0x000fc800078e0226 */
[----:B------:R-:W-:Y:S02]  /*09a0*/  IMAD.SHL.U32 R48, R48, 0x2, RZ ;  /* 0x0000000230307824 */ /* 0x000fe400078e00ff */
[----:B------:R-:W-:Y:S01]  /*09b0*/  IMAD.SHL.U32 R47, R47, 0x2, RZ ;  /* 0x000000022f2f7824 */ /* 0x000fe200078e00ff */
[----:B------:R-:W-:Y:S04]  /*09c0*/  LDSM.16.M88.4 R20, [R51] ;  /* 0x000000003314783b */ /* 0x000fe80000000200 */
[----:B------:R-:W1:Y:S04]  /*09d0*/  LDSM.16.MT88.4 R24, [R50+0x3000] ;  /* 0x003000003218783b */ /* 0x000e680000004200 */
[----:B------:R-:W3:Y:S04]  /*09e0*/  LDSM.16.MT88.4 R12, [R49+0x3000] ;  /* 0x00300000310c783b */ /* 0x000ee80000004200 */
[----:B--2---:R-:W2:Y:S04]  /*09f0*/  LDSM.16.M88.4 R16, [R46+0x800] ;  /* 0x000800002e10783b */ /* 0x004ea80000000200 */
[----:B------:R-:W4:Y:S01]  /*0a00*/  LDSM.16.M88.4 R32, [R48] ;  /* 0x000000003020783b */ /* 0x000f220000000200 */
[C---:B-1----:R-:W-:Y:S08]  /*0a10*/  HMMA.16816.F32.BF16 R8, R20.reuse, R24, RZ ;  /* 0x000000181408723c */ /* 0x042ff000000418ff */
[----:B---3--:R-:W-:Y:S08]  /*0a20*/  HMMA.16816.F32.BF16 R20, R20, R12, RZ ;  /* 0x0000000c1414723c */ /* 0x008ff000000418ff */
[C---:B--2---:R-:W-:Y:S08]  /*0a30*/  HMMA.16816.F32.BF16 R28, R16.reuse, R24, RZ ;  /* 0x00000018101c723c */ /* 0x044ff000000418ff */
[----:B------:R-:W-:Y:S07]  /*0a40*/  HMMA.16816.F32.BF16 R16, R16, R12, RZ ;  /* 0x0000000c1010723c */ /* 0x000fee00000418ff */
[----:B------:R-:W-:Y:S01]  /*0a50*/  IMAD.SHL.U32 R12, R45, 0x200, RZ ;  /* 0x000002002d0c7824 */ /* 0x000fe200078e00ff */
[----:B----4-:R-:W-:Y:S04]  /*0a60*/  HMMA.16816.F32.BF16 R8, R32, R26, R8 ;  /* 0x0000001a2008723c */ /* 0x010fe80000041808 */
[----:B------:R-:W-:-:S04]  /*0a70*/  LOP3.LUT R13, R12, 0x10000, RZ, 0xc0, !PT ;  /* 0x000100000c0d7812 */ /* 0x000fc800078ec0ff */
[----:B------:R-:W-:Y:S01]  /*0a80*/  HMMA.16816.F32.BF16 R32, R32, R14, R20 ;  /* 0x0000000e2020723c */ /* 0x000fe20000041814 */
[----:B------:R-:W-:Y:S01]  /*0a90*/  IMAD.IADD R36, R36, 0x1, R13 ;  /* 0x0000000124247824 */ /* 0x000fe200078e020d */
[----:B------:R-:W1:Y:S03]  /*0aa0*/  LDSM.16.M88.4 R20, [R47+0x800] ;  /* 0x000800002f14783b */ /* 0x000e660000000200 */
[----:B------:R-:W-:-:S05]  /*0ab0*/  IMAD R36, R41, 0x1000, R36 ;  /* 0x0000100029247824 */ /* 0x000fca00078e0224 */
[----:B------:R-:W-:-:S05]  /*0ac0*/  IADD3 R55, R36, UR6, RZ ;  /* 0x0000000624377c10 */ /* 0x000fca000fffe0ff */
[----:B------:R-:W-:-:S04]  /*0ad0*/  IMAD.WIDE R54, R55, R52, c[0x0][0x168] ;  /* 0x00005a0037367625 */ /* 0x000fc800078e0234 */
[----:B------:R-:W-:Y:S01]  /*0ae0*/  IMAD.WIDE R52, R53, R52, c[0x0][0x160] ;  /* 0x0000580035347625 */ /* 0x000fe200078e0234 */
[----:B------:R-:W-:Y:S01]  /*0af0*/  BAR.SYNC.DEFER_BLOCKING 0x0 ;  /* 0x0000000000007b1d */ /* 0x000fe20000010000 */
[----:B------:R-:W-:-:S05]  /*0b00*/  IADD3 R36, P0, R54, 0xc0000, RZ ;  /* 0x000c000036247810 */ /* 0x000fca0007f1e0ff */
[----:B------:R-:W-:Y:S01]  /*0b10*/  IMAD.X R37, RZ, RZ, R55, P0 ;  /* 0x000000ffff257224 */ /* 0x000fe200000e0637 */
[C---:B-1----:R-:W-:Y:S01]  /*0b20*/  HMMA.16816.F32.BF16 R24, R20.reuse, R26, R28 ;  /* 0x0000001a1418723c */ /* 0x042fe2000004181c */
[----:B------:R-:W-:Y:S01]  /*0b30*/  @!PT LDS RZ, [RZ] ;  /* 0x00000000fffff984 */ /* 0x000fe20000000800 */
[----:B------:R-:W-:Y:S01]  /*0b40*/  @!PT LDS RZ, [RZ] ;  /* 0x00000000fffff984 */ /* 0x000fe20000000800 */
[----:B------:R-:W-:Y:S01]  /*0b50*/  @!PT LDS RZ, [RZ] ;  /* 0x00000000fffff984 */ /* 0x000fe20000000800 */
[----:B------:R1:W-:Y:S04]  /*0b60*/  LDGSTS.E.BYPASS.128 [R6], [R52.64+0xc0] ;  /* 0x000000c034067fae */ /* 0x0003e8000b901c48 */
[----:B------:R-:W0:Y:S03]  /*0b70*/  LDGDEPBAR ;  /* 0x00000000000079af */ /* 0x000e260000000000 */
[----:B------:R-:W-:Y:S01]  /*0b80*/  HMMA.16816.F32.BF16 R12, R20, R14, R16 ;  /* 0x0000000e140c723c */ /* 0x000fe20000041810 */
[----:B------:R2:W-:Y:S04]  /*0b90*/  LDGSTS.E.BYPASS.128 [R4+0x3000], [R36.64] ;  /* 0x0300000024047fae */ /* 0x0005e8000b901c48 */
[----:B------:R-:W0:Y:S01]  /*0ba0*/  LDGDEPBAR ;  /* 0x00000000000079af */ /* 0x000e220000000000 */
[----:B--2---:R-:W-:-:S05]  /*0bb0*/  IADD3 R36, P0, R54, 0x100000, RZ ;  /* 0x0010000036247810 */ /* 0x004fca0007f1e0ff */
[----:B------:R-:W-:Y:S01]  /*0bc0*/  IMAD.X R37, RZ, RZ, R55, P0 ;  /* 0x000000ffff257224 */ /* 0x000fe200000e0637 */
[----:B------:R-:W-:-:S04]  /*0bd0*/  DEPBAR.LE SB0, 0x4 ;  /* 0x000081000000791a */ /* 0x000fc80000000000 */
[----:B------:R-:W-:Y:S06]  /*0be0*/  BAR.SYNC.DEFER_BLOCKING 0x0 ;  /* 0x0000000000007b1d */ /* 0x000fec0000010000 */
[----:B------:R-:W-:Y:S04]  /*0bf0*/  LDSM.16.M88.4 R20, [R51+0x1000] ;  /* 0x001000003314783b */ /* 0x000fe80000000200 */
[----:B------:R-:W2:Y:S04]  /*0c00*/  LDSM.16.MT88.4 R28, [R50+0x4000] ;  /* 0x00400000321c783b */ /* 0x000ea80000004200 */
[----:B------:R-:W3:Y:S01]  /*0c10*/  LDSM.16.MT88.4 R16, [R49+0x4000] ;  /* 0x004000003110783b */ /* 0x000ee20000004200 */
[C---:B--2---:R-:W-:Y:S08]  /*0c20*/  HMMA.16816.F32.BF16 R8, R20.reuse, R28, R8 ;  /* 0x0000001c1408723c */ /* 0x044ff00000041808 */
[----:B---3--:R-:W-:Y:S01]  /*0c30*/  HMMA.16816.F32.BF16 R32, R20, R16, R32 ;  /* 0x000000101420723c */ /* 0x008fe20000041820 */
[----:B------:R-:W2:Y:S07]  /*0c40*/  LDSM.16.M88.4 R20, [R46+0x1800] ;  /* 0x001800002e14783b */ /* 0x000eae0000000200 */
[C---:B--2---:R-:W-:Y:S08]  /*0c50*/  HMMA.16816.F32.BF16 R24, R20.reuse, R28, R24 ;  /* 0x0000001c1418723c */ /* 0x044ff00000041818 */
[----:B------:R-:W-:Y:S01]  /*0c60*/  HMMA.16816.F32.BF16 R12, R20, R16, R12 ;  /* 0x00000010140c723c */ /* 0x000fe2000004180c */
[----:B------:R-:W2:Y:S07]  /*0c70*/  LDSM.16.M88.4 R20, [R48+0x1000] ;  /* 0x001000003014783b */ /* 0x000eae0000000200 */
[C---:B--2---:R-:W-:Y:S08]  /*0c80*/  HMMA.16816.F32.BF16 R8, R20.reuse, R30, R8 ;  /* 0x0000001e1408723c */ /* 0x044ff00000041808 */
[----:B------:R-:W-:Y:S01]  /*0c90*/  HMMA.16816.F32.BF16 R32, R20, R18, R32 ;  /* 0x000000121420723c */ /* 0x000fe20000041820 */
[----:B------:R-:W2:Y:S04]  /*0ca0*/  LDSM.16.M88.4 R20, [R47+0x1800] ;  /* 0x001800002f14783b */ /* 0x000ea80000000200 */
[----:B------:R-:W-:Y:S06]  /*0cb0*/  BAR.SYNC.DEFER_BLOCKING 0x0 ;  /* 0x0000000000007b1d */ /* 0x000fec0000010000 */
[----:B------:R-:W-:Y:S01]  /*0cc0*/  @!PT LDS RZ, [RZ] ;  /* 0x00000000fffff984 */ /* 0x000fe20000000800 */
[----:B------:R-:W-:Y:S01]  /*0cd0*/  @!PT LDS RZ, [RZ] ;  /* 0x00000000fffff984 */ /* 0x000fe20000000800 */
[----:B------:R-:W-:Y:S01]  /*0ce0*/  @!PT LDS RZ, [RZ] ;  /* 0x00000000fffff984 */ /* 0x000fe20000000800 */
[----:B------:R1:W-:Y:S04]  /*0cf0*/  LDGSTS.E.BYPASS.128 [R6+0x1000], [R52.64+0x100] ;  /* 0x0100010034067fae */ /* 0x0003e8000b901c48 */
[----:B------:R-:W0:Y:S04]  /*0d00*/  LDGDEPBAR ;  /* 0x00000000000079af */ /* 0x000e280000000000 */
[----:B------:R3:W-:Y:S04]  /*0d10*/  LDGSTS.E.BYPASS.128 [R4+0x4000], [R36.64] ;  /* 0x0400000024047fae */ /* 0x0007e8000b901c48 */
[----:B------:R-:W0:Y:S01]  /*0d20*/  LDGDEPBAR ;  /* 0x00000000000079af */ /* 0x000e220000000000 */
[----:B--2---:R-:W-:Y:S01]  /*0d30*/  HMMA.16816.F32.BF16 R28, R20, R30, R24 ;  /* 0x0000001e141c723c */ /* 0x004fe20000041818 */
[----:B---3--:R-:W-:-:S07]  /*0d40*/  IADD3 R36, P0, R54, 0x140000, RZ ;  /* 0x0014000036247810 */ /* 0x008fce0007f1e0ff */
[----:B------:R-:W-:Y:S01]  /*0d50*/  HMMA.16816.F32.BF16 R16, R20, R18, R12 ;  /* 0x000000121410723c */ /* 0x000fe2000004180c */
        /* <DEDUP_REMOVED lines=29> */
[----:B------:R-:W-:Y:S04]  /*0f30*/  LDSM.16.M88.4 R20, [R51] ;  /* 0x000000003314783b */ /* 0x000fe80000000200 */
[----:B------:R-:W2:Y:S04]  /*0f40*/  LDSM.16.MT88.4 R28, [R50+0x3000] ;  /* 0x00300000321c783b */ /* 0x000ea80000004200 */
[----:B------:R-:W3:Y:S01]  /*0f50*/  LDSM.16.MT88.4 R16, [R49+0x3000] ;  /* 0x003000003110783b */ /* 0x000ee20000004200 */
[C---:B--2---:R-:W-:Y:S08]  /*0f60*/  HMMA.16816.F32.BF16 R8, R20.reuse, R28, R8 ;  /* 0x0000001c1408723c */ /* 0x044ff00000041808 */
[----:B---3--:R-:W-:Y:S01]  /*0f70*/  HMMA.16816.F32.BF16 R32, R20, R16, R32 ;  /* 0x000000101420723c */ /* 0x008fe20000041820 */
[----:B------:R-:W2:Y:S07]  /*0f80*/  LDSM.16.M88.4 R20, [R46+0x800] ;  /* 0x000800002e14783b */ /* 0x000eae0000000200 */
[C---:B--2---:R-:W-:Y:S08]  /*0f90*/  HMMA.16816.F32.BF16 R24, R20.reuse, R28, R24 ;  /* 0x0000001c1418723c */ /* 0x044ff00000041818 */
[----:B------:R-:W-:Y:S01]  /*0fa0*/  HMMA.16816.F32.BF16 R12, R20, R16, R12 ;  /* 0x00000010140c723c */ /* 0x000fe2000004180c */
[----:B------:R-:W2:Y:S07]  /*0fb0*/  LDSM.16.M88.4 R20, [R48] ;  /* 0x000000003014783b */ /* 0x000eae0000000200 */
[C---:B--2---:R-:W-:Y:S08]  /*0fc0*/  HMMA.16816.F32.BF16 R8, R20.reuse, R30, R8 ;  /* 0x0000001e1408723c */ /* 0x044ff00000041808 */
[----:B------:R-:W-:Y:S01]  /*0fd0*/  HMMA.16816.F32.BF16 R32, R20, R18, R32 ;  /* 0x000000121420723c */ /* 0x000fe20000041820 */
[----:B------:R-:W2:Y:S04]  /*0fe0*/  LDSM.16.M88.4 R20, [R47+0x800] ;  /* 0x000800002f14783b */ /* 0x000ea80000000200 */
[----:B------:R-:W-:Y:S06]  /*0ff0*/  BAR.SYNC.DEFER_BLOCKING 0x0 ;  /* 0x0000000000007b1d */ /* 0x000fec0000010000 */
[----:B------:R-:W-:Y:S01]  /*1000*/  @!PT LDS RZ, [RZ] ;  /* 0x00000000fffff984 */ /* 0x000fe20000000800 */
[----:B------:R-:W-:Y:S01]  /*1010*/  @!PT LDS RZ, [RZ] ;  /* 0x00000000fffff984 */ /* 0x000fe20000000800 */
[----:B------:R-:W-:Y:S01]  /*1020*/  @!PT LDS RZ, [RZ] ;  /* 0x00000000fffff984 */ /* 0x000fe20000000800 */
[----:B------:R1:W-:Y:S04]  /*1030*/  LDGSTS.E.BYPASS.128 [R6], [R52.64+0x180] ;  /* 0x0000018034067fae */ /* 0x0003e8000b901c48 */
        /* <DEDUP_REMOVED lines=259> */
[----:B------:R1:W-:Y:S04]  /*2070*/  LDGSTS.E.BYPASS.128 [R6+0x1000], [R52.64+0x400], !PT ;  /* 0x0100040034067fae */ /* 0x0003e8000f901c48 */
[----:B------:R-:W0:Y:S04]  /*2080*/  LDGDEPBAR ;  /* 0x00000000000079af */ /* 0x000e280000000000 */
[----:B------:R3:W-:Y:S04]  /*2090*/  LDGSTS.E.BYPASS.128 [R4+0x4000], [R36.64], !PT ;  /* 0x0400000024047fae */ /* 0x0007e8000f901c48 */
        /* <DEDUP_REMOVED lines=27> */
[C---:B--2---:R-:W-:Y:S08]  /*2250*/  HMMA.16816.F32.BF16 R12, R20.reuse, R14, R28 ;  /* 0x0000000e140c723c */ /* 0x044ff0000004181c */
[----:B------:R-:W-:Y:S01]  /*2260*/  HMMA.16816.F32.BF16 R24, R20, R26, R16 ;  /* 0x0000001a1418723c */ /* 0x000fe20000041810 */
[----:B------:R-:W-:-:S04]  /*2270*/  DEPBAR.LE SB0, 0x4 ;  /* 0x000081000000791a */ /* 0x000fc80000000000 */
[----:B------:R-:W-:Y:S06]  /*2280*/  BAR.SYNC.DEFER_BLOCKING 0x0 ;  /* 0x0000000000007b1d */ /* 0x000fec0000010000 */
[----:B------:R-:W-:Y:S04]  /*2290*/  LDSM.16.M88.4 R16, [R51] ;  /* 0x000000003310783b */ /* 0x000fe80000000200 */
[----:B------:R-:W2:Y:S04]  /*22a0*/  LDSM.16.MT88.4 R28, [R50+0x3000] ;  /* 0x00300000321c783b */ /* 0x000ea80000004200 */
[----:B------:R-:W4:Y:S04]  /*22b0*/  LDSM.16.MT88.4 R20, [R49+0x3000] ;  /* 0x003000003114783b */ /* 0x000f280000004200 */
[----:B---3--:R-:W3:Y:S01]  /*22c0*/  LDSM.16.M88.4 R36, [R48] ;  /* 0x000000003024783b */ /* 0x008ee20000000200 */
[C---:B--2---:R-:W-:Y:S08]  /*22d0*/  HMMA.16816.F32.BF16 R8, R16.reuse, R28, R8 ;  /* 0x0000001c1008723c */ /* 0x044ff00000041808 */
[----:B----4-:R-:W-:Y:S01]  /*22e0*/  HMMA.16816.F32.BF16 R32, R16, R20, R32 ;  /* 0x000000141020723c */ /* 0x010fe20000041820 */
[----:B------:R-:W2:-:S15]  /*22f0*/  LDSM.16.M88.4 R16, [R46+0x800] ;  /* 0x000800002e10783b */ /* 0x000e9e0000000200 */
[C---:B---3--:R-:W-:Y:S08]  /*2300*/  HMMA.16816.F32.BF16 R8, R36.reuse, R30, R8 ;  /* 0x0000001e2408723c */ /* 0x048ff00000041808 */
[----:B------:R-:W-:Y:S07]  /*2310*/  HMMA.16816.F32.BF16 R32, R36, R22, R32 ;  /* 0x000000162420723c */ /* 0x000fee0000041820 */
[----:B------:R-:W-:-:S02]  /*2320*/  IMAD.SHL.U32 R36, R45, 0x10, RZ ;  /* 0x000000102d247824 */ /* 0x000fc400078e00ff */
[----:B------:R-:W-:-:S03]  /*2330*/  IMAD.SHL.U32 R45, R45, 0x2, RZ ;  /* 0x000000022d2d7824 */ /* 0x000fc600078e00ff */
[----:B------:R-:W-:-:S04]  /*2340*/  LOP3.LUT R36, R36, 0xc0, RZ, 0xc0, !PT ;  /* 0x000000c024247812 */ /* 0x000fc800078ec0ff */
[----:B------:R-:W-:Y:S01]  /*2350*/  LOP3.LUT R50, R36, 0x6, R45, 0xf8, !PT ;  /* 0x0000000624327812 */ /* 0x000fe200078ef82d */
[C---:B--2---:R-:W-:Y:S01]  /*2360*/  HMMA.16816.F32.BF16 R12, R16.reuse, R28, R12 ;  /* 0x0000001c100c723c */ /* 0x044fe2000004180c */
[----:B------:R-:W2:Y:S01]  /*2370*/  LDSM.16.M88.4 R36, [R47+0x800] ;  /* 0x000800002f24783b */ /* 0x000ea20000000200 */
[----:B------:R-:W-:Y:S02]  /*2380*/  F2FP.BF16.PACK_AB R9, R9, R8 ;  /* 0x000000080909723e */ /* 0x000fe400000010ff */
[----:B------:R-:W-:Y:S01]  /*2390*/  IMAD R50, R43, 0x10, R50 ;  /* 0x000000102b327824 */ /* 0x000fe200078e0232 */
[----:B------:R-:W-:Y:S01]  /*23a0*/  BAR.SYNC.DEFER_BLOCKING 0x0 ;  /* 0x0000000000007b1d */ /* 0x000fe20000010000 */
[----:B------:R-:W-:Y:S02]  /*23b0*/  F2FP.BF16.PACK_AB R11, R11, R10 ;  /* 0x0000000a0b0b723e */ /* 0x000fe400000010ff */
[----:B------:R-:W-:Y:S01]  /*23c0*/  IADD3 R28, P0, R54, 0x480000, RZ ;  /* 0x00480000361c7810 */ /* 0x000fe20007f1e0ff */
[----:B------:R-:W-:Y:S01]  /*23d0*/  HMMA.16816.F32.BF16 R24, R16, R20, R24 ;  /* 0x000000141018723c */ /* 0x000fe20000041818 */
[----:B------:R-:W-:-:S02]  /*23e0*/  IADD3 R50, R42, R50, R5 ;  /* 0x000000322a327210 */ /* 0x000fc40007ffe005 */
[----:B------:R-:W-:Y:S01]  /*23f0*/  F2FP.BF16.PACK_AB R33, R33, R32 ;  /* 0x000000202121723e */ /* 0x000fe200000010ff */
[----:B------:R-:W-:Y:S01]  /*2400*/  IMAD.X R29, RZ, RZ, R55, P0 ;  /* 0x000000ffff1d7224 */ /* 0x000fe200000e0637 */
[----:B------:R-:W-:Y:S02]  /*2410*/  IADD3 R5, R50, 0x200, RZ ;  /* 0x0000020032057810 */ /* 0x000fe40007ffe0ff */
[----:B------:R-:W-:Y:S02]  /*2420*/  SHF.R.U32.HI R3, RZ, 0x2, R50 ;  /* 0x00000002ff037819 */ /* 0x000fe40000011632 */
[----:B------:R-:W-:Y:S02]  /*2430*/  SHF.R.U32.HI R5, RZ, 0x2, R5 ;  /* 0x00000002ff057819 */ /* 0x000fe40000011605 */
[----:B------:R-:W-:Y:S02]  /*2440*/  LOP3.LUT R3, R3, 0x1f0, RZ, 0xc0, !PT ;  /* 0x000001f003037812 */ /* 0x000fe400078ec0ff */
[----:B------:R-:W-:-:S02]  /*2450*/  LOP3.LUT R5, R5, 0x3ffffff0, RZ, 0xc0, !PT ;  /* 0x3ffffff005057812 */ /* 0x000fc400078ec0ff */
[----:B------:R-:W-:Y:S01]  /*2460*/  F2FP.BF16.PACK_AB R35, R35, R34 ;  /* 0x000000222323723e */ /* 0x000fe200000010ff */
[----:B------:R-:W-:Y:S01]  /*2470*/  IMAD R16, R50, 0x2, R3 ;  /* 0x0000000232107824 */ /* 0x000fe200078e0203 */
[----:B------:R-:W-:Y:S01]  /*2480*/  IADD3 R3, R0, UR4, RZ ;  /* 0x0000000400037c10 */ /* 0x000fe2000fffe0ff */
[----:B------:R-:W-:Y:S01]  /*2490*/  IMAD R50, R50, 0x2, R5 ;  /* 0x0000000232327824 */ /* 0x000fe200078e0205 */
[----:B------:R-:W-:Y:S01]  /*24a0*/  ISETP.GE.AND P0, PT, R0, 0x40, PT ;  /* 0x000000400000780c */ /* 0x000fe20003f06270 */
[----:B------:R-:W-:Y:S01]  /*24b0*/  @!PT LDS RZ, [RZ] ;  /* 0x00000000fffff984 */ /* 0x000fe20000000800 */
[----:B------:R-:W-:Y:S01]  /*24c0*/  @!PT LDS RZ, [RZ] ;  /* 0x00000000fffff984 */ /* 0x000fe20000000800 */
[----:B------:R-:W-:Y:S01]  /*24d0*/  @!PT LDS RZ, [RZ] ;  /* 0x00000000fffff984 */ /* 0x000fe20000000800 */
[----:B------:R1:W-:Y:S02]  /*24e0*/  LDGSTS.E.BYPASS.128 [R6], [R52.64+0x480], !PT ;  /* 0x0000048034067fae */ /* 0x0003e4000f901c48 */
[C---:B------:R-:W-:Y:S01]  /*24f0*/  IMAD R3, R40.reuse, 0x40, R3 ;  /* 0x0000004028037824 */ /* 0x040fe200078e0203 */
[C---:B------:R-:W-:Y:S01]  /*2500*/  ISETP.LT.AND P1, PT, R40.reuse, 0x200, !P0 ;  /* 0x000002002800780c */ /* 0x040fe20004721270 */
[----:B------:R-:W0:Y:S01]  /*2510*/  LDGDEPBAR ;  /* 0x00000000000079af */ /* 0x000e220000000000 */
[----:B------:R-:W-:-:S03]  /*2520*/  LOP3.LUT R40, R40, 0x20, RZ, 0xfc, !PT ;  /* 0x0000002028287812 */ /* 0x000fc600078efcff */
[----:B------:R1:W-:Y:S01]  /*2530*/  LDGSTS.E.BYPASS.128 [R4+0x3000], [R28.64], !PT ;  /* 0x030000001c047fae */ /* 0x0003e2000f901c48 */
[----:B------:R-:W-:-:S03]  /*2540*/  ISETP.LT.AND P0, PT, R40, 0x200, !P0 ;  /* 0x000002002800780c */ /* 0x000fc60004701270 */
[----:B------:R-:W0:Y:S01]  /*2550*/  LDGDEPBAR ;  /* 0x00000000000079af */ /* 0x000e220000000000 */
[C---:B--2---:R-:W-:Y:S08]  /*2560*/  HMMA.16816.F32.BF16 R12, R36.reuse, R30, R12 ;  /* 0x0000001e240c723c */ /* 0x044ff0000004180c */
[----:B------:R-:W-:Y:S01]  /*2570*/  HMMA.16816.F32.BF16 R24, R36, R22, R24 ;  /* 0x000000162418723c */ /* 0x000fe20000041818 */
[----:B------:R-:W-:-:S04]  /*2580*/  DEPBAR.LE SB0, 0x0 ;  /* 0x000080000000791a */ /* 0x000fc80000000000 */
[----:B------:R-:W-:Y:S11]  /*2590*/  BAR.SYNC.DEFER_BLOCKING 0x0 ;  /* 0x0000000000007b1d */ /* 0x000ff60000010000 */
[----:B------:R-:W-:Y:S01]  /*25a0*/  F2FP.BF16.PACK_AB R13, R13, R12 ;  /* 0x0000000c0d0d723e */ /* 0x000fe200000010ff */
[----:B------:R-:W-:Y:S01]  /*25b0*/  IMAD.MOV.U32 R12, RZ, RZ, 0x2 ;  /* 0x00000002ff0c7424 */ /* 0x000fe200078e00ff */
[----:B------:R-:W-:-:S06]  /*25c0*/  F2FP.BF16.PACK_AB R15, R15, R14 ;  /* 0x0000000e0f0f723e */ /* 0x000fcc00000010ff */
[----:B------:R-:W-:Y:S02]  /*25d0*/  F2FP.BF16.PACK_AB R25, R25, R24 ;  /* 0x000000181919723e */ /* 0x000fe400000010ff */
[----:B------:R-:W-:Y:S01]  /*25e0*/  F2FP.BF16.PACK_AB R27, R27, R26 ;  /* 0x0000001a1b1b723e */ /* 0x000fe200000010ff */
[----:B------:R2:W-:Y:S04]  /*25f0*/  STS [R16], R9 ;  /* 0x0000000910007388 */ /* 0x0005e80000000800 */
[----:B------:R-:W-:Y:S04]  /*2600*/  STS [R50+0x400], R11 ;  /* 0x0004000b32007388 */ /* 0x000fe80000000800 */
[----:B------:R-:W-:Y:S01]  /*2610*/  STS [R16+0x40], R33 ;  /* 0x0000402110007388 */ /* 0x000fe20000000800 */
[----:B--2---:R-:W-:Y:S01]  /*2620*/  IMAD.WIDE R8, R3, R12, c[0x0][0x170] ;  /* 0x00005c0003087625 */ /* 0x004fe200078e020c */
[----:B------:R-:W-:-:S02]  /*2630*/  LEA R3, R40, UR4, 0x6 ;  /* 0x0000000428037c11 */ /* 0x000fc4000f8e30ff */
[----:B------:R-:W-:Y:S04]  /*2640*/  STS [R50+0x440], R35 ;  /* 0x0004402332007388 */ /* 0x000fe80000000800 */
[----:B------:R-:W-:Y:S06]  /*2650*/  BAR.SYNC.DEFER_BLOCKING 0x0 ;  /* 0x0000000000007b1d */ /* 0x000fec0000010000 */
[----:B-1----:R-:W1:Y:S04]  /*2660*/  LDS.128 R4, [R2] ;  /* 0x0000000002047984 */ /* 0x002e680000000c00 */
[----:B------:R-:W-:Y:S06]  /*2670*/  BAR.SYNC.DEFER_BLOCKING 0x0 ;  /* 0x0000000000007b1d */ /* 0x000fec0000010000 */
[----:B------:R2:W-:Y:S04]  /*2680*/  STS [R16], R13 ;  /* 0x0000000d10007388 */ /* 0x0005e80000000800 */
[----:B------:R2:W-:Y:S04]  /*2690*/  STS [R50+0x400], R15 ;  /* 0x0004000f32007388 */ /* 0x0005e80000000800 */
[----:B------:R2:W-:Y:S04]  /*26a0*/  STS [R16+0x40], R25 ;  /* 0x0000401910007388 */ /* 0x0005e80000000800 */
[----:B------:R2:W-:Y:S04]  /*26b0*/  STS [R50+0x440], R27 ;  /* 0x0004401b32007388 */ /* 0x0005e80000000800 */
[----:B------:R-:W-:Y:S06]  /*26c0*/  BAR.SYNC.DEFER_BLOCKING 0x0 ;  /* 0x0000000000007b1d */ /* 0x000fec0000010000 */
[----:B-1----:R2:W-:Y:S01]  /*26d0*/  @P1 STG.E.128 [R8.64], R4 ;  /* 0x0000000408001986 */ /* 0x0025e2000c101d08 */
[----:B------:R-:W-:Y:S05]  /*26e0*/  @!P0 EXIT ;  /* 0x000000000000894d */ /* 0x000fea0003800000 */
[----:B--2---:R-:W1:Y:S01]  /*26f0*/  LDS.128 R8, [R2] ;  /* 0x0000000002087984 */ /* 0x004e620000000c00 */
[----:B------:R-:W-:-:S04]  /*2700*/  IMAD.IADD R3, R0, 0x1, R3 ;  /* 0x0000000100037824 */ /* 0x000fc800078e0203 */
[----:B------:R-:W-:-:S05]  /*2710*/  IMAD.WIDE R4, R3, R12, c[0x0][0x170] ;  /* 0x00005c0003047625 */ /* 0x000fca00078e020c */
[----:B-1----:R-:W-:Y:S01]  /*2720*/  STG.E.128 [R4.64], R8 ;  /* 0x0000000804007986 */ /* 0x002fe2000c101d08 */
[----:B------:R-:W-:Y:S05]  /*2730*/  EXIT ;  /* 0x000000000000794d */ /* 0x000fea0003800000 */
.L_x_0:
[----:B------:R-:W-:-:S00]  /*2740*/  BRA `(.L_x_0) ;  /* 0xfffffff000007947 */ /* 0x000fc0000383ffff */
[----:B------:R-:W-:-:S00]  /*2750*/  NOP ;  /* 0x0000000000007918 */ /* 0x000fc00000000000 */
        /* <DEDUP_REMOVED lines=10> */
.L_x_1:


//--------------------- .nv.shared.triton_bmm     --------------------------
	.section	.nv.shared.triton_bmm,"aw",@nobits
	.sectionflags	@""
	.align	16
